	.headerflags	@"EF_CUDA_TEXMODE_UNIFIED EF_CUDA_64BIT_ADDRESS EF_CUDA_ACCELERATORS EF_CUDA_SM90 EF_CUDA_VIRTUAL_SM(EF_CUDA_SM90)"
	.elftype	@"ET_EXEC"


//--------------------- .nv.info                  --------------------------
	.section	.nv.info,"",@"SHT_CUDA_INFO"
	.align	4


	//----- nvinfo : EIATTR_REGCOUNT
	.align		4
        /*0000*/ 	.byte	0x04, 0x2f
        /*0002*/ 	.short	(.L_1 - .L_0)
	.align		4
.L_0:
        /*0004*/ 	.word	index@(triton_poi_fused_clone_2)
        /*0008*/ 	.word	0x00000010


	//----- nvinfo : EIATTR_MIN_STACK_SIZE
	.align		4
.L_1:
        /*000c*/ 	.byte	0x04, 0x12
        /*000e*/ 	.short	(.L_3 - .L_2)
	.align		4
.L_2:
        /*0010*/ 	.word	index@(triton_poi_fused_clone_2)
        /*0014*/ 	.word	0x00000000


	//----- nvinfo : EIATTR_FRAME_SIZE
	.align		4
.L_3:
        /*0018*/ 	.byte	0x04, 0x11
        /*001a*/ 	.short	(.L_5 - .L_4)
	.align		4
.L_4:
        /*001c*/ 	.word	index@(triton_poi_fused_clone_2)
        /*0020*/ 	.word	0x00000000


	//----- nvinfo : EIATTR_MIN_STACK_SIZE
	.align		4
.L_5:
        /*0024*/ 	.byte	0x04, 0x12
        /*0026*/ 	.short	(.L_7 - .L_6)
	.align		4
.L_6:
        /*0028*/ 	.word	index@(triton_poi_fused_clone_2)
        /*002c*/ 	.word	0x00000000
.L_7:


//--------------------- .nv.info.triton_poi_fused_clone_2 --------------------------
	.section	.nv.info.triton_poi_fused_clone_2,"",@"SHT_CUDA_INFO"
	.sectionflags	@""
	.align	4


	//----- nvinfo : EIATTR_CUDA_API_VERSION
	.align		4
        /*0000*/ 	.byte	0x04, 0x37
        /*0002*/ 	.short	(.L_9 - .L_8)
.L_8:
        /*0004*/ 	.word	0x0000007c


	//----- nvinfo : EIATTR_KPARAM_INFO
	.align		4
.L_9:
        /*0008*/ 	.byte	0x04, 0x17
        /*000a*/ 	.short	(.L_11 - .L_10)
.L_10:
        /*000c*/ 	.word	0x00000000
        /*0010*/ 	.short	0x0004
        /*0012*/ 	.short	0x001c
        /*0014*/ 	.byte	0x00, 0xf0, 0x11, 0x00


	//----- nvinfo : EIATTR_KPARAM_INFO
	.align		4
.L_11:
        /*0018*/ 	.byte	0x04, 0x17
        /*001a*/ 	.short	(.L_13 - .L_12)
.L_12:
        /*001c*/ 	.word	0x00000000
        /*0020*/ 	.short	0x0003
        /*0022*/ 	.short	0x0018
        /*0024*/ 	.byte	0x00, 0xf0, 0x11, 0x00


	//----- nvinfo : EIATTR_KPARAM_INFO
	.align		4
.L_13:
        /*0028*/ 	.byte	0x04, 0x17
        /*002a*/ 	.short	(.L_15 - .L_14)
.L_14:
        /*002c*/ 	.word	0x00000000
        /*0030*/ 	.short	0x0002
        /*0032*/ 	.short	0x0010
        /*0034*/ 	.byte	0x00, 0xf4, 0x21, 0x00


	//----- nvinfo : EIATTR_KPARAM_INFO
	.align		4
.L_15:
        /*0038*/ 	.byte	0x04, 0x17
        /*003a*/ 	.short	(.L_17 - .L_16)
.L_16:
        /*003c*/ 	.word	0x00000000
        /*0040*/ 	.short	0x0001
        /*0042*/ 	.short	0x0008
        /*0044*/ 	.byte	0x00, 0xf4, 0x21, 0x00


	//----- nvinfo : EIATTR_KPARAM_INFO
	.align		4
.L_17:
        /*0048*/ 	.byte	0x04, 0x17
        /*004a*/ 	.short	(.L_19 - .L_18)
.L_18:
        /*004c*/ 	.word	0x00000000
        /*0050*/ 	.short	0x0000
        /*0052*/ 	.short	0x0000
        /*0054*/ 	.byte	0x00, 0xf4, 0x21, 0x00


	//----- nvinfo : EIATTR_SPARSE_MMA_MASK
	.align		4
.L_19:
        /*0058*/ 	.byte	0x03, 0x50
        /*005a*/ 	.short	0x0000


	//----- nvinfo : EIATTR_MAXREG_COUNT
	.align		4
        /*005c*/ 	.byte	0x03, 0x1b
        /*005e*/ 	.short	0x00ff


	//----- nvinfo : EIATTR_EXIT_INSTR_OFFSETS
	.align		4
        /*0060*/ 	.byte	0x04, 0x1c
        /*0062*/ 	.short	(.L_21 - .L_20)


	//   ....[0]....
.L_20:
        /*0064*/ 	.word	0x00000320


	//   ....[1]....
        /*0068*/ 	.word	0x00000380


	//----- nvinfo : EIATTR_REQNTID
	.align		4
.L_21:
        /*006c*/ 	.byte	0x04, 0x10
        /*006e*/ 	.short	(.L_23 - .L_22)
.L_22:
        /*0070*/ 	.word	0x00000020
        /*0074*/ 	.word	0x00000001
        /*0078*/ 	.word	0x00000001


	//----- nvinfo : EIATTR_CBANK_PARAM_SIZE
	.align		4
.L_23:
        /*007c*/ 	.byte	0x03, 0x19
        /*007e*/ 	.short	0x0020


	//----- nvinfo : EIATTR_PARAM_CBANK
	.align		4
        /*0080*/ 	.byte	0x04, 0x0a
        /*0082*/ 	.short	(.L_25 - .L_24)
	.align		4
.L_24:
        /*0084*/ 	.word	index@(.nv.constant0.triton_poi_fused_clone_2)
        /*0088*/ 	.short	0x0210
        /*008a*/ 	.short	0x0020


	//----- nvinfo : EIATTR_SW_WAR
	.align		4
.L_25:
        /*008c*/ 	.byte	0x04, 0x36
        /*008e*/ 	.short	(.L_27 - .L_26)
.L_26:
        /*0090*/ 	.word	0x00000008
.L_27:


//--------------------- .nv.callgraph             --------------------------
	.section	.nv.callgraph,"",@"SHT_CUDA_CALLGRAPH"
	.align	4
	.sectionentsize	8
	.align		4
        /*0000*/ 	.word	0x00000000
	.align		4
        /*0004*/ 	.word	0xffffffff
	.align		4
        /*0008*/ 	.word	0x00000000
	.align		4
        /*000c*/ 	.word	0xfffffffe
	.align		4
        /*0010*/ 	.word	0x00000000
	.align		4
        /*0014*/ 	.word	0xfffffffd
	.align		4
        /*0018*/ 	.word	0x00000000
	.align		4
        /*001c*/ 	.word	0xfffffffc


//--------------------- .text.triton_poi_fused_clone_2 --------------------------
	.section	.text.triton_poi_fused_clone_2,"ax",@progbits
	.sectionflags	@"SHF_BARRIERS=1"
	.align	128
        .global         triton_poi_fused_clone_2
        .type           triton_poi_fused_clone_2,@function
        .size           triton_poi_fused_clone_2,(.L_x_1 - triton_poi_fused_clone_2)
        .other          triton_poi_fused_clone_2,@"STO_CUDA_ENTRY STV_DEFAULT"
triton_poi_fused_clone_2:
.text.triton_poi_fused_clone_2:
[----:B------:R-:W0:Y:S02]  /*0000*/  LDC R1, c[0x0][0x28] ;  /* 0x00000a00ff017b82 */ /* 0x000e240000000800 */
[----:B------:R-:W1:Y:S01]  /*0010*/  S2R R0, SR_CTAID.Y ;  /* 0x0000000000007919 */ /* 0x000e620000002600 */
[----:B------:R-:W2:Y:S01]  /*0020*/  LDC.64 R4, c[0x0][0x218] ;  /* 0x00008600ff047b82 */ /* 0x000ea20000000a00 */
[----:B------:R-:W-:Y:S01]  /*0030*/  ULDC.64 UR6, c[0x0][0x208] ;  /* 0x0000820000067ab9 */ /* 0x000fe20000000a00 */
[----:B------:R-:W3:Y:S01]  /*0040*/  S2R R13, SR_TID.X ;  /* 0x00000000000d7919 */ /* 0x000ee20000002100 */
[----:B------:R-:W4:Y:S05]  /*0050*/  S2R R8, SR_CTAID.X ;  /* 0x0000000000087919 */ /* 0x000f2a0000002500 */
[----:B------:R-:W5:Y:S01]  /*0060*/  LDC.64 R2, c[0x0][0x210] ;  /* 0x00008400ff027b82 */ /* 0x000f620000000a00 */
[----:B-1----:R-:W-:Y:S01]  /*0070*/  IMAD.SHL.U32 R0, R0, 0x10, RZ ;  /* 0x0000001000007824 */ /* 0x002fe200078e00ff */
[----:B---3--:R-:W-:-:S04]  /*0080*/  SHF.R.U32.HI R9, RZ, 0x4, R13 ;  /* 0x00000004ff097819 */ /* 0x008fc8000001160d */
[----:B------:R-:W-:Y:S01]  /*0090*/  LOP3.LUT R6, R0, 0xf, R13, 0xf8, !PT ;  /* 0x0000000f00067812 */ /* 0x000fe200078ef80d */
[----:B----4-:R-:W-:Y:S01]  /*00a0*/  IMAD.SHL.U32 R8, R8, 0x2, RZ ;  /* 0x0000000208087824 */ /* 0x010fe200078e00ff */
[----:B------:R-:W-:Y:S02]  /*00b0*/  SGXT.U32 R9, R9, 0x1 ;  /* 0x000000010909781a */ /* 0x000fe40000000000 */
[----:B------:R-:W-:Y:S02]  /*00c0*/  SHF.R.S32.HI R7, RZ, 0x1f, R6 ;  /* 0x0000001fff077819 */ /* 0x000fe40000011406 */
[----:B------:R-:W-:Y:S02]  /*00d0*/  ISETP.GE.AND P1, PT, R6, 0x10, PT ;  /* 0x000000100600780c */ /* 0x000fe40003f26270 */
[----:B------:R-:W-:Y:S02]  /*00e0*/  LEA.HI R10, R7, R6, RZ, 0x2 ;  /* 0x00000006070a7211 */ /* 0x000fe400078f10ff */
[----:B------:R-:W-:-:S02]  /*00f0*/  LOP3.LUT R7, R8, R9, RZ, 0xfc, !PT ;  /* 0x0000000908077212 */ /* 0x000fc400078efcff */
[----:B------:R-:W-:Y:S02]  /*0100*/  LOP3.LUT R11, R10, 0xfffffffc, RZ, 0xc0, !PT ;  /* 0xfffffffc0a0b7812 */ /* 0x000fe400078ec0ff */
[C---:B------:R-:W-:Y:S02]  /*0110*/  ISETP.GE.AND P0, PT, R7.reuse, 0x4, PT ;  /* 0x000000040700780c */ /* 0x040fe40003f06270 */
[C---:B------:R-:W-:Y:S02]  /*0120*/  IADD3 R11, R6.reuse, 0x4, -R11 ;  /* 0x00000004060b7810 */ /* 0x040fe40007ffe80b */
[----:B------:R-:W-:Y:S02]  /*0130*/  SHF.R.S32.HI R10, RZ, 0x2, R10 ;  /* 0x00000002ff0a7819 */ /* 0x000fe4000001140a */
[----:B------:R-:W-:Y:S01]  /*0140*/  ISETP.LT.AND P0, PT, R6, 0x10, !P0 ;  /* 0x000000100600780c */ /* 0x000fe20004701270 */
[----:B------:R-:W-:Y:S02]  /*0150*/  IMAD R7, R7, 0xc, R11 ;  /* 0x0000000c07077824 */ /* 0x000fe400078e020b */
[----:B--2---:R-:W-:-:S04]  /*0160*/  IMAD.WIDE.U32 R4, R11, 0x4, R4 ;  /* 0x000000040b047825 */ /* 0x004fc800078e0004 */
[----:B------:R-:W-:Y:S02]  /*0170*/  IMAD R7, R10, 0x30, R7 ;  /* 0x000000300a077824 */ /* 0x000fe400078e0207 */
[----:B------:R-:W-:Y:S02]  /*0180*/  IMAD.MOV.U32 R11, RZ, RZ, RZ ;  /* 0x000000ffff0b7224 */ /* 0x000fe400078e00ff */
[----:B------:R-:W-:Y:S02]  /*0190*/  IMAD.MOV.U32 R6, RZ, RZ, RZ ;  /* 0x000000ffff067224 */ /* 0x000fe400078e00ff */
[----:B-----5:R-:W-:Y:S02]  /*01a0*/  IMAD.WIDE R2, R7, 0x4, R2 ;  /* 0x0000000407027825 */ /* 0x020fe400078e0202 */
[----:B------:R-:W2:Y:S04]  /*01b0*/  @!P1 LDG.E.EL R11, desc[UR6][R4.64] ;  /* 0x00000006040b9981 */ /* 0x000ea8000c2e1900 */
[----:B------:R1:W2:Y:S01]  /*01c0*/  @P0 LDG.E.EL R6, desc[UR6][R2.64] ;  /* 0x0000000602060981 */ /* 0x0002a2000c2e1900 */
[----:B------:R-:W3:Y:S01]  /*01d0*/  S2UR UR5, SR_CgaCtaId ;  /* 0x00000000000579c3 */ /* 0x000ee20000008800 */
[----:B------:R-:W-:Y:S01]  /*01e0*/  IMAD.SHL.U32 R10, R13, 0x2, RZ ;  /* 0x000000020d0a7824 */ /* 0x000fe200078e00ff */
[----:B------:R-:W-:Y:S01]  /*01f0*/  UMOV UR4, 0x400 ;  /* 0x0000040000047882 */ /* 0x000fe20000000000 */
[----:B------:R-:W-:-:S02]  /*0200*/  SHF.R.U32.HI R7, RZ, 0x1, R13 ;  /* 0x00000001ff077819 */ /* 0x000fc4000001160d */
[----:B------:R-:W-:Y:S02]  /*0210*/  LOP3.LUT R8, R8, 0x1, R13, 0xf8, !PT ;  /* 0x0000000108087812 */ /* 0x000fe400078ef80d */
[----:B------:R-:W-:Y:S02]  /*0220*/  LOP3.LUT R12, R10, 0x1e, RZ, 0xc0, !PT ;  /* 0x0000001e0a0c7812 */ /* 0x000fe400078ec0ff */
[----:B------:R-:W-:Y:S02]  /*0230*/  LOP3.LUT R9, R9, 0x1e, R10, 0xf8, !PT ;  /* 0x0000001e09097812 */ /* 0x000fe400078ef80a */
[----:B------:R-:W-:Y:S02]  /*0240*/  SGXT.U32 R7, R7, 0x4 ;  /* 0x000000040707781a */ /* 0x000fe40000000000 */
[----:B------:R-:W-:Y:S02]  /*0250*/  ISETP.GE.AND P0, PT, R8, 0x4, PT ;  /* 0x000000040800780c */ /* 0x000fe40003f06270 */
[----:B------:R-:W-:-:S02]  /*0260*/  LOP3.LUT R7, R0, R7, RZ, 0xfc, !PT ;  /* 0x0000000700077212 */ /* 0x000fc400078efcff */
[----:B------:R-:W-:Y:S02]  /*0270*/  LOP3.LUT R10, R10, 0x3c, RZ, 0xc0, !PT ;  /* 0x0000003c0a0a7812 */ /* 0x000fe400078ec0ff */
[----:B------:R-:W-:Y:S02]  /*0280*/  ISETP.LT.AND P0, PT, R7, 0x10, !P0 ;  /* 0x000000100700780c */ /* 0x000fe40004701270 */
[----:B------:R-:W-:Y:S01]  /*0290*/  LOP3.LUT R0, R13, 0x1f, RZ, 0xc0, !PT ;  /* 0x0000001f0d007812 */ /* 0x000fe200078ec0ff */
[----:B---3--:R-:W-:-:S06]  /*02a0*/  UPRMT UR4, UR5, 0x654, UR4 ;  /* 0x0000065405047896 */ /* 0x008fcc0008000004 */
[----:B------:R-:W-:Y:S01]  /*02b0*/  LEA R12, R12, UR4, 0x1 ;  /* 0x000000040c0c7c11 */ /* 0x000fe2000f8e08ff */
[----:B-1----:R-:W-:-:S04]  /*02c0*/  VIADD R3, R10, UR4 ;  /* 0x000000040a037c36 */ /* 0x002fc80008000000 */
[----:B------:R-:W-:Y:S02]  /*02d0*/  IMAD R9, R9, 0x4, R12 ;  /* 0x0000000409097824 */ /* 0x000fe400078e020c */
[----:B------:R-:W-:Y:S02]  /*02e0*/  IMAD R0, R0, 0x4, R3 ;  /* 0x0000000400007824 */ /* 0x000fe400078e0203 */
[----:B--2---:R-:W-:-:S05]  /*02f0*/  FADD R6, R11, R6 ;  /* 0x000000060b067221 */ /* 0x004fca0000000000 */
[----:B------:R1:W-:Y:S01]  /*0300*/  STS [R9], R6 ;  /* 0x0000000609007388 */ /* 0x0003e20000000800 */
[----:B------:R-:W-:Y:S06]  /*0310*/  BAR.SYNC.DEFER_BLOCKING 0x0 ;  /* 0x0000000000007b1d */ /* 0x000fec0000010000 */
[----:B-1----:R-:W-:Y:S05]  /*0320*/  @!P0 EXIT ;  /* 0x000000000000894d */ /* 0x002fea0003800000 */
[----:B------:R-:W0:Y:S01]  /*0330*/  LDS R5, [R0] ;  /* 0x0000000000057984 */ /* 0x000e220000000800 */
[----:B------:R-:W1:Y:S01]  /*0340*/  LDC.64 R2, c[0x0][0x220] ;  /* 0x00008800ff027b82 */ /* 0x000e620000000a00 */
[----:B------:R-:W-:-:S04]  /*0350*/  IMAD R7, R7, 0x4, R8 ;  /* 0x0000000407077824 */ /* 0x000fc800078e0208 */
[----:B-1----:R-:W-:-:S05]  /*0360*/  IMAD.WIDE R2, R7, 0x4, R2 ;  /* 0x0000000407027825 */ /* 0x002fca00078e0202 */
[----:B0-----:R-:W-:Y:S01]  /*0370*/  STG.E desc[UR6][R2.64], R5 ;  /* 0x0000000502007986 */ /* 0x001fe2000c101906 */
[----:B------:R-:W-:Y:S05]  /*0380*/  EXIT ;  /* 0x000000000000794d */ /* 0x000fea0003800000 */
.L_x_0:
[----:B------:R-:W-:-:S00]  /*0390*/  BRA `(.L_x_0) ;  /* 0xfffffffc00fc7947 */ /* 0x000fc0000383ffff */
[----:B------:R-:W-:-:S00]  /*03a0*/  NOP ;  /* 0x0000000000007918 */ /* 0x000fc00000000000 */
        /* <DEDUP_REMOVED lines=13> */
.L_x_1:


//--------------------- .nv.shared.triton_poi_fused_clone_2 --------------------------
	.section	.nv.shared.triton_poi_fused_clone_2,"aw",@nobits
	.sectionflags	@""
	.align	16
	.zero		1024


//--------------------- .nv.constant0.triton_poi_fused_clone_2 --------------------------
	.section	.nv.constant0.triton_poi_fused_clone_2,"a",@progbits
	.sectionflags	@""
	.align	4
.nv.constant0.triton_poi_fused_clone_2:
	.zero		560
